//
// Generated by NVIDIA NVVM Compiler
//
// Compiler Build ID: CL-36424714
// Cuda compilation tools, release 13.0, V13.0.88
// Based on NVVM 20.0.0
//

.version 9.0
.target sm_100
.address_size 64

	// .globl	_Z14matrixMultiplyPfS_S_

.visible .entry _Z14matrixMultiplyPfS_S_(
	.param .u64 .ptr .align 1 _Z14matrixMultiplyPfS_S__param_0,
	.param .u64 .ptr .align 1 _Z14matrixMultiplyPfS_S__param_1,
	.param .u64 .ptr .align 1 _Z14matrixMultiplyPfS_S__param_2
)
{
	.reg .pred 	%p<2>;
	.reg .b32 	%r<18>;
	.reg .b32 	%f<52>;
	.reg .b64 	%rd<21>;

	ld.param.u64 	%rd6, [_Z14matrixMultiplyPfS_S__param_0];
	ld.param.u64 	%rd7, [_Z14matrixMultiplyPfS_S__param_1];
	ld.param.u64 	%rd5, [_Z14matrixMultiplyPfS_S__param_2];
	cvta.to.global.u64 	%rd8, %rd7;
	cvta.to.global.u64 	%rd9, %rd6;
	mov.u32 	%r8, %ctaid.y;
	mov.u32 	%r9, %ntid.y;
	mov.u32 	%r10, %tid.y;
	mad.lo.s32 	%r1, %r8, %r9, %r10;
	mov.u32 	%r11, %ctaid.x;
	mov.u32 	%r12, %ntid.x;
	mov.u32 	%r13, %tid.x;
	mad.lo.s32 	%r2, %r11, %r12, %r13;
	mul.wide.u32 	%rd10, %r9, %r8;
	cvt.u64.u32 	%rd11, %r10;
	add.s64 	%rd12, %rd10, %rd11;
	shl.b64 	%rd13, %rd12, 11;
	add.s64 	%rd14, %rd13, %rd9;
	add.s64 	%rd20, %rd14, 32;
	add.s64 	%rd2, %rd8, 16384;
	mov.f32 	%f51, 0f00000000;
	mov.b32 	%r17, 0;
	mov.u32 	%r16, %r2;
$L__BB0_1:
	mul.wide.s32 	%rd15, %r16, 4;
	add.s64 	%rd16, %rd2, %rd15;
	ld.global.f32 	%f4, [%rd20+-32];
	ld.global.f32 	%f5, [%rd16+-16384];
	fma.rn.f32 	%f6, %f4, %f5, %f51;
	ld.global.f32 	%f7, [%rd20+-28];
	ld.global.f32 	%f8, [%rd16+-14336];
	fma.rn.f32 	%f9, %f7, %f8, %f6;
	ld.global.f32 	%f10, [%rd20+-24];
	ld.global.f32 	%f11, [%rd16+-12288];
	fma.rn.f32 	%f12, %f10, %f11, %f9;
	ld.global.f32 	%f13, [%rd20+-20];
	ld.global.f32 	%f14, [%rd16+-10240];
	fma.rn.f32 	%f15, %f13, %f14, %f12;
	ld.global.f32 	%f16, [%rd20+-16];
	ld.global.f32 	%f17, [%rd16+-8192];
	fma.rn.f32 	%f18, %f16, %f17, %f15;
	ld.global.f32 	%f19, [%rd20+-12];
	ld.global.f32 	%f20, [%rd16+-6144];
	fma.rn.f32 	%f21, %f19, %f20, %f18;
	ld.global.f32 	%f22, [%rd20+-8];
	ld.global.f32 	%f23, [%rd16+-4096];
	fma.rn.f32 	%f24, %f22, %f23, %f21;
	ld.global.f32 	%f25, [%rd20+-4];
	ld.global.f32 	%f26, [%rd16+-2048];
	fma.rn.f32 	%f27, %f25, %f26, %f24;
	ld.global.f32 	%f28, [%rd20];
	ld.global.f32 	%f29, [%rd16];
	fma.rn.f32 	%f30, %f28, %f29, %f27;
	ld.global.f32 	%f31, [%rd20+4];
	ld.global.f32 	%f32, [%rd16+2048];
	fma.rn.f32 	%f33, %f31, %f32, %f30;
	ld.global.f32 	%f34, [%rd20+8];
	ld.global.f32 	%f35, [%rd16+4096];
	fma.rn.f32 	%f36, %f34, %f35, %f33;
	ld.global.f32 	%f37, [%rd20+12];
	ld.global.f32 	%f38, [%rd16+6144];
	fma.rn.f32 	%f39, %f37, %f38, %f36;
	ld.global.f32 	%f40, [%rd20+16];
	ld.global.f32 	%f41, [%rd16+8192];
	fma.rn.f32 	%f42, %f40, %f41, %f39;
	ld.global.f32 	%f43, [%rd20+20];
	ld.global.f32 	%f44, [%rd16+10240];
	fma.rn.f32 	%f45, %f43, %f44, %f42;
	ld.global.f32 	%f46, [%rd20+24];
	ld.global.f32 	%f47, [%rd16+12288];
	fma.rn.f32 	%f48, %f46, %f47, %f45;
	ld.global.f32 	%f49, [%rd20+28];
	ld.global.f32 	%f50, [%rd16+14336];
	fma.rn.f32 	%f51, %f49, %f50, %f48;
	add.s32 	%r17, %r17, 16;
	add.s64 	%rd20, %rd20, 64;
	add.s32 	%r16, %r16, 8192;
	setp.ne.s32 	%p1, %r17, 512;
	@%p1 bra 	$L__BB0_1;
	cvta.to.global.u64 	%rd17, %rd5;
	shl.b32 	%r14, %r1, 9;
	add.s32 	%r15, %r14, %r2;
	mul.wide.s32 	%rd18, %r15, 4;
	add.s64 	%rd19, %rd17, %rd18;
	st.global.f32 	[%rd19], %f51;
	ret;

}


// ===== COMPILED SASS (sm_100) =====

	.target	sm_100

	.elftype	@"ET_EXEC"


//--------------------- .note.nv.tkinfo           --------------------------
	.section	.note.nv.tkinfo,"",@"SHT_NOTE"
	.sectionflags	@"SHF_NOTE_NV_TKINFO"
	.tkinfo
        /*0018*/ 	.word	0x00000002
        /*0030*/ 	.string	""
        /*0030*/ 	.string	"ptxas"
        /*0030*/ 	.string	"Cuda compilation tools, release 13.0, V13.0.88"
        /*0030*/ 	.string	"Build cuda_13.0.r13.0/compiler.36424714_0"
        /*0030*/ 	.string	"-arch sm_100 -m 64 "



//--------------------- .note.nv.cuinfo           --------------------------
	.section	.note.nv.cuinfo,"",@"SHT_NOTE"
	.sectionflags	@"SHF_NOTE_NV_CUINFO"
        /*0018*/ 	.short	0x0002
        /*001a*/ 	.short	0x0064
        /*001c*/ 	.short	0x0082
	.zero		2


//--------------------- .nv.info                  --------------------------
	.section	.nv.info,"",@"SHT_CUDA_INFO"
	.align	4


	//----- nvinfo : EIATTR_REGCOUNT
	.align		4
        /*0000*/ 	.byte	0x04, 0x2f
        /*0002*/ 	.short	(.L_1 - .L_0)
	.align		4
.L_0:
        /*0004*/ 	.word	index@(_Z14matrixMultiplyPfS_S_)
        /*0008*/ 	.word	0x0000001f


	//----- nvinfo : EIATTR_FRAME_SIZE
	.align		4
.L_1:
        /*000c*/ 	.byte	0x04, 0x11
        /*000e*/ 	.short	(.L_3 - .L_2)
	.align		4
.L_2:
        /*0010*/ 	.word	index@(_Z14matrixMultiplyPfS_S_)
        /*0014*/ 	.word	0x00000000


	//----- nvinfo : EIATTR_MIN_STACK_SIZE
	.align		4
.L_3:
        /*0018*/ 	.byte	0x04, 0x12
        /*001a*/ 	.short	(.L_5 - .L_4)
	.align		4
.L_4:
        /*001c*/ 	.word	index@(_Z14matrixMultiplyPfS_S_)
        /*0020*/ 	.word	0x00000000
.L_5:


//--------------------- .nv.compat                --------------------------
	.section	.nv.compat,"",@"SHT_CUDA_COMPAT_INFO"
	.align	4
        /*0000*/ 	.byte	0x02, 0x09, 0x00, 0x00, 0x02, 0x02, 0x01, 0x00, 0x02, 0x05, 0x05, 0x00, 0x03, 0x07, 0x01, 0x01
        /*0010*/ 	.byte	0x02, 0x03, 0x00, 0x00, 0x02, 0x06, 0x01, 0x00, 0x04, 0x0b, 0x08, 0x00, 0x09, 0x00, 0x00, 0x00
        /*0020*/ 	.byte	0x00, 0x00, 0x00, 0x00


//--------------------- .nv.info._Z14matrixMultiplyPfS_S_ --------------------------
	.section	.nv.info._Z14matrixMultiplyPfS_S_,"",@"SHT_CUDA_INFO"
	.sectionflags	@""
	.align	4


	//----- nvinfo : EIATTR_CUDA_API_VERSION
	.align		4
        /*0000*/ 	.byte	0x04, 0x37
        /*0002*/ 	.short	(.L_7 - .L_6)
.L_6:
        /*0004*/ 	.word	0x00000082


	//----- nvinfo : EIATTR_KPARAM_INFO
	.align		4
.L_7:
        /*0008*/ 	.byte	0x04, 0x17
        /*000a*/ 	.short	(.L_9 - .L_8)
.L_8:
        /*000c*/ 	.word	0x00000000
        /*0010*/ 	.short	0x0002
        /*0012*/ 	.short	0x0010
        /*0014*/ 	.byte	0x00, 0xf5, 0x21, 0x00


	//----- nvinfo : EIATTR_KPARAM_INFO
	.align		4
.L_9:
        /*0018*/ 	.byte	0x04, 0x17
        /*001a*/ 	.short	(.L_11 - .L_10)
.L_10:
        /*001c*/ 	.word	0x00000000
        /*0020*/ 	.short	0x0001
        /*0022*/ 	.short	0x0008
        /*0024*/ 	.byte	0x00, 0xf5, 0x21, 0x00


	//----- nvinfo : EIATTR_KPARAM_INFO
	.align		4
.L_11:
        /*0028*/ 	.byte	0x04, 0x17
        /*002a*/ 	.short	(.L_13 - .L_12)
.L_12:
        /*002c*/ 	.word	0x00000000
        /*0030*/ 	.short	0x0000
        /*0032*/ 	.short	0x0000
        /*0034*/ 	.byte	0x00, 0xf5, 0x21, 0x00


	//----- nvinfo : EIATTR_SPARSE_MMA_MASK
	.align		4
.L_13:
        /*0038*/ 	.byte	0x03, 0x50
        /*003a*/ 	.short	0x0000


	//----- nvinfo : EIATTR_MAXREG_COUNT
	.align		4
        /*003c*/ 	.byte	0x03, 0x1b
        /*003e*/ 	.short	0x00ff


	//----- nvinfo : EIATTR_MERCURY_ISA_VERSION
	.align		4
        /*0040*/ 	.byte	0x03, 0x5f
        /*0042*/ 	.short	0x0101


	//----- nvinfo : EIATTR_VRC_CTA_INIT_COUNT
	.align		4
        /*0044*/ 	.byte	0x02, 0x4a
	.zero		1
	.zero		1


	//----- nvinfo : EIATTR_EXIT_INSTR_OFFSETS
	.align		4
        /*0048*/ 	.byte	0x04, 0x1c
        /*004a*/ 	.short	(.L_15 - .L_14)


	//   ....[0]....
.L_14:
        /*004c*/ 	.word	0x00000540


	//----- nvinfo : EIATTR_CBANK_PARAM_SIZE
	.align		4
.L_15:
        /*0050*/ 	.byte	0x03, 0x19
        /*0052*/ 	.short	0x0018


	//----- nvinfo : EIATTR_PARAM_CBANK
	.align		4
        /*0054*/ 	.byte	0x04, 0x0a
        /*0056*/ 	.short	(.L_17 - .L_16)
	.align		4
.L_16:
        /*0058*/ 	.word	index@(.nv.constant0._Z14matrixMultiplyPfS_S_)
        /*005c*/ 	.short	0x0380
        /*005e*/ 	.short	0x0018


	//----- nvinfo : EIATTR_SW_WAR
	.align		4
.L_17:
        /*0060*/ 	.byte	0x04, 0x36
        /*0062*/ 	.short	(.L_19 - .L_18)
.L_18:
        /*0064*/ 	.word	0x00000008
.L_19:


//--------------------- .nv.callgraph             --------------------------
	.section	.nv.callgraph,"",@"SHT_CUDA_CALLGRAPH"
	.align	4
	.sectionentsize	8
	.align		4
        /*0000*/ 	.word	0x00000000
	.align		4
        /*0004*/ 	.word	0xffffffff
	.align		4
        /*0008*/ 	.word	0x00000000
	.align		4
        /*000c*/ 	.word	0xfffffffe
	.align		4
        /*0010*/ 	.word	0x00000000
	.align		4
        /*0014*/ 	.word	0xfffffffd
	.align		4
        /*0018*/ 	.word	0x00000000
	.align		4
        /*001c*/ 	.word	0xfffffffc


//--------------------- .text._Z14matrixMultiplyPfS_S_ --------------------------
	.section	.text._Z14matrixMultiplyPfS_S_,"ax",@progbits
	.align	128
        .global         _Z14matrixMultiplyPfS_S_
        .type           _Z14matrixMultiplyPfS_S_,@function
        .size           _Z14matrixMultiplyPfS_S_,(.L_x_2 - _Z14matrixMultiplyPfS_S_)
        .other          _Z14matrixMultiplyPfS_S_,@"STO_CUDA_ENTRY STV_DEFAULT"
_Z14matrixMultiplyPfS_S_:
.text._Z14matrixMultiplyPfS_S_:
[----:B------:R-:W-:Y:S01]  /*0000*/  LDC R1, c[0x0][0x37c] ;  /* 0x0000df00ff017b82 */ /* 0x000fe20000000800 */
[----:B------:R-:W0:Y:S07]  /*0010*/  S2R R2, SR_TID.Y ;  /* 0x0000000000027919 */ /* 0x000e2e0000002200 */
[----:B------:R-:W0:Y:S01]  /*0020*/  S2UR UR4, SR_CTAID.Y ;  /* 0x00000000000479c3 */ /* 0x000e220000002600 */
[----:B------:R-:W1:Y:S01]  /*0030*/  LDCU.128 UR12, c[0x0][0x380] ;  /* 0x00007000ff0c77ac */ /* 0x000e620008000c00 */
[----:B------:R-:W-:Y:S01]  /*0040*/  HFMA2 R3, -RZ, RZ, 0, 0 ;  /* 0x00000000ff037431 */ /* 0x000fe200000001ff */
[----:B------:R-:W2:Y:S01]  /*0050*/  S2R R9, SR_TID.X ;  /* 0x0000000000097919 */ /* 0x000ea20000002100 */
[----:B------:R-:W-:Y:S01]  /*0060*/  MOV R14, RZ ;  /* 0x000000ff000e7202 */ /* 0x000fe20000000f00 */
[----:B------:R-:W3:Y:S03]  /*0070*/  LDCU.64 UR8, c[0x0][0x358] ;  /* 0x00006b00ff0877ac */ /* 0x000ee60008000a00 */
[----:B------:R-:W0:Y:S08]  /*0080*/  LDC R7, c[0x0][0x364] ;  /* 0x0000d900ff077b82 */ /* 0x000e300000000800 */
[----:B------:R-:W2:Y:S01]  /*0090*/  S2UR UR6, SR_CTAID.X ;  /* 0x00000000000679c3 */ /* 0x000ea20000002500 */
[----:B-1----:R-:W-:-:S07]  /*00a0*/  UIADD3 UR5, UP0, UPT, UR14, 0x4000, URZ ;  /* 0x000040000e057890 */ /* 0x002fce000ff1e0ff */
[----:B------:R-:W2:Y:S01]  /*00b0*/  LDC R0, c[0x0][0x360] ;  /* 0x0000d800ff007b82 */ /* 0x000ea20000000800 */
[----:B0-----:R-:W-:-:S04]  /*00c0*/  IMAD.WIDE.U32 R4, R7, UR4, R2 ;  /* 0x0000000407047c25 */ /* 0x001fc8000f8e0002 */
[----:B------:R-:W-:Y:S01]  /*00d0*/  IMAD R7, R7, UR4, R2 ;  /* 0x0000000407077c24 */ /* 0x000fe2000f8e0202 */
[----:B------:R-:W-:Y:S01]  /*00e0*/  LEA R8, P0, R4, UR12, 0xb ;  /* 0x0000000c04087c11 */ /* 0x000fe2000f8058ff */
[----:B------:R-:W-:-:S03]  /*00f0*/  UMOV UR4, URZ ;  /* 0x000000ff00047c82 */ /* 0x000fc60008000000 */
[----:B------:R-:W-:Y:S02]  /*0100*/  IADD3 R8, P1, PT, R8, 0x20, RZ ;  /* 0x0000002008087810 */ /* 0x000fe40007f3e0ff */
[----:B------:R-:W-:-:S04]  /*0110*/  LEA.HI.X R5, R4, UR13, R5, 0xb, P0 ;  /* 0x0000000d04057c11 */ /* 0x000fc800080f5c05 */
[----:B------:R-:W-:Y:S01]  /*0120*/  IADD3.X R5, PT, PT, RZ, R5, RZ, P1, !PT ;  /* 0x00000005ff057210 */ /* 0x000fe20000ffe4ff */
[----:B--2---:R-:W-:Y:S01]  /*0130*/  IMAD R0, R0, UR6, R9 ;  /* 0x0000000600007c24 */ /* 0x004fe2000f8e0209 */
[----:B------:R-:W-:-:S04]  /*0140*/  UIADD3.X UR6, UPT, UPT, URZ, UR15, URZ, UP0, !UPT ;  /* 0x0000000fff067290 */ /* 0x000fc800087fe4ff */
[----:B---3--:R-:W-:-:S08]  /*0150*/  MOV R6, R0 ;  /* 0x0000000000067202 */ /* 0x008fd00000000f00 */
.L_x_0:
[----:B------:R-:W-:Y:S02]  /*0160*/  MOV R2, UR5 ;  /* 0x0000000500027c02 */ /* 0x000fe40008000f00 */
[----:B------:R-:W-:Y:S02]  /*0170*/  MOV R3, UR6 ;  /* 0x0000000600037c02 */ /* 0x000fe40008000f00 */
[----:B------:R-:W-:Y:S01]  /*0180*/  MOV R4, R8 ;  /* 0x0000000800047202 */ /* 0x000fe20000000f00 */
[----:B------:R-:W-:-:S04]  /*0190*/  IMAD.WIDE R2, R6, 0x4, R2 ;  /* 0x0000000406027825 */ /* 0x000fc800078e0202 */
[----:B------:R-:W2:Y:S04]  /*01a0*/  LDG.E R15, desc[UR8][R4.64+-0x20] ;  /* 0xffffe008040f7981 */ /* 0x000ea8000c1e1900 */
[----:B------:R-:W2:Y:S04]  /*01b0*/  LDG.E R16, desc[UR8][R2.64+-0x4000] ;  /* 0xffc0000802107981 */ /* 0x000ea8000c1e1900 */
[----:B------:R-:W3:Y:S04]  /*01c0*/  LDG.E R24, desc[UR8][R4.64+-0x1c] ;  /* 0xffffe40804187981 */ /* 0x000ee8000c1e1900 */
[----:B------:R-:W3:Y:S04]  /*01d0*/  LDG.E R25, desc[UR8][R2.64+-0x3800] ;  /* 0xffc8000802197981 */ /* 0x000ee8000c1e1900 */
[----:B------:R-:W4:Y:S04]  /*01e0*/  LDG.E R19, desc[UR8][R4.64+-0x18] ;  /* 0xffffe80804137981 */ /* 0x000f28000c1e1900 */
[----:B------:R-:W4:Y:S04]  /*01f0*/  LDG.E R18, desc[UR8][R2.64+-0x3000] ;  /* 0xffd0000802127981 */ /* 0x000f28000c1e1900 */
[----:B------:R-:W5:Y:S04]  /*0200*/  LDG.E R20, desc[UR8][R4.64+-0x14] ;  /* 0xffffec0804147981 */ /* 0x000f68000c1e1900 */
        /* <DEDUP_REMOVED lines=11> */
[----:B------:R-:W5:Y:S01]  /*02c0*/  LDG.E R26, desc[UR8][R4.64+0x1c] ;  /* 0x00001c08041a7981 */ /* 0x000f62000c1e1900 */
[----:B--2---:R-:W-:-:S03]  /*02d0*/  FFMA R15, R15, R16, R14 ;  /* 0x000000100f0f7223 */ /* 0x004fc6000000000e */
[----:B------:R-:W2:Y:S04]  /*02e0*/  LDG.E R16, desc[UR8][R4.64] ;  /* 0x0000000804107981 */ /* 0x000ea8000c1e1900 */
[----:B------:R-:W2:Y:S01]  /*02f0*/  LDG.E R14, desc[UR8][R4.64+0x4] ;  /* 0x00000408040e7981 */ /* 0x000ea2000c1e1900 */
[----:B---3--:R-:W-:-:S03]  /*0300*/  FFMA R24, R24, R25, R15 ;  /* 0x0000001918187223 */ /* 0x008fc6000000000f */
[----:B------:R-:W3:Y:S01]  /*0310*/  LDG.E R15, desc[UR8][R2.64+0x800] ;  /* 0x00080008020f7981 */ /* 0x000ee2000c1e1900 */
[----:B----4-:R-:W-:-:S03]  /*0320*/  FFMA R25, R19, R18, R24 ;  /* 0x0000001213197223 */ /* 0x010fc60000000018 */
[----:B------:R-:W4:Y:S04]  /*0330*/  LDG.E R18, desc[UR8][R4.64+0x8] ;  /* 0x0000080804127981 */ /* 0x000f28000c1e1900 */
[----:B------:R-:W4:Y:S01]  /*0340*/  LDG.E R19, desc[UR8][R2.64+0x1000] ;  /* 0x0010000802137981 */ /* 0x000f22000c1e1900 */
[----:B-----5:R-:W-:-:S03]  /*0350*/  FFMA R25, R20, R21, R25 ;  /* 0x0000001514197223 */ /* 0x020fc60000000019 */
[----:B------:R-:W5:Y:S04]  /*0360*/  LDG.E R20, desc[UR8][R4.64+0xc] ;  /* 0x00000c0804147981 */ /* 0x000f68000c1e1900 */
[----:B------:R-:W5:Y:S01]  /*0370*/  LDG.E R21, desc[UR8][R2.64+0x1800] ;  /* 0x0018000802157981 */ /* 0x000f62000c1e1900 */
[----:B------:R-:W-:-:S03]  /*0380*/  FFMA R25, R22, R23, R25 ;  /* 0x0000001716197223 */ /* 0x000fc60000000019 */
[----:B------:R-:W5:Y:S04]  /*0390*/  LDG.E R22, desc[UR8][R4.64+0x10] ;  /* 0x0000100804167981 */ /* 0x000f68000c1e1900 */
[----:B------:R-:W5:Y:S01]  /*03a0*/  LDG.E R23, desc[UR8][R2.64+0x2000] ;  /* 0x0020000802177981 */ /* 0x000f62000c1e1900 */
[----:B------:R-:W-:-:S03]  /*03b0*/  FFMA R28, R12, R13, R25 ;  /* 0x0000000d0c1c7223 */ /* 0x000fc60000000019 */
[----:B------:R-:W5:Y:S04]  /*03c0*/  LDG.E R24, desc[UR8][R4.64+0x14] ;  /* 0x0000140804187981 */ /* 0x000f68000c1e1900 */
[----:B------:R-:W5:Y:S04]  /*03d0*/  LDG.E R25, desc[UR8][R2.64+0x2800] ;  /* 0x0028000802197981 */ /* 0x000f68000c1e1900 */
[----:B------:R0:W5:Y:S04]  /*03e0*/  LDG.E R13, desc[UR8][R4.64+0x18] ;  /* 0x00001808040d7981 */ /* 0x000168000c1e1900 */
[----:B------:R-:W5:Y:S01]  /*03f0*/  LDG.E R12, desc[UR8][R2.64+0x3000] ;  /* 0x00300008020c7981 */ /* 0x000f62000c1e1900 */
[----:B------:R-:W-:-:S04]  /*0400*/  FFMA R9, R9, R8, R28 ;  /* 0x0000000809097223 */ /* 0x000fc8000000001c */
[----:B------:R-:W-:Y:S01]  /*0410*/  FFMA R9, R10, R11, R9 ;  /* 0x0000000b0a097223 */ /* 0x000fe20000000009 */
[----:B------:R-:W-:-:S04]  /*0420*/  UIADD3 UR4, UPT, UPT, UR4, 0x10, URZ ;  /* 0x0000001004047890 */ /* 0x000fc8000fffe0ff */
[----:B------:R-:W-:Y:S01]  /*0430*/  UISETP.NE.AND UP0, UPT, UR4, 0x200, UPT ;  /* 0x000002000400788c */ /* 0x000fe2000bf05270 */
[----:B------:R-:W-:Y:S02]  /*0440*/  IADD3 R8, P0, PT, R4, 0x40, RZ ;  /* 0x0000004004087810 */ /* 0x000fe40007f1e0ff */
[----:B------:R-:W-:Y:S02]  /*0450*/  IADD3 R6, PT, PT, R6, 0x2000, RZ ;  /* 0x0000200006067810 */ /* 0x000fe40007ffe0ff */
[----:B0-----:R-:W-:Y:S01]  /*0460*/  IADD3.X R5, PT, PT, RZ, R5, RZ, P0, !PT ;  /* 0x00000005ff057210 */ /* 0x001fe200007fe4ff */
[----:B--2---:R-:W-:-:S04]  /*0470*/  FFMA R9, R16, R17, R9 ;  /* 0x0000001110097223 */ /* 0x004fc80000000009 */
[----:B---3--:R-:W-:-:S04]  /*0480*/  FFMA R9, R14, R15, R9 ;  /* 0x0000000f0e097223 */ /* 0x008fc80000000009 */
[----:B----4-:R-:W-:-:S04]  /*0490*/  FFMA R9, R18, R19, R9 ;  /* 0x0000001312097223 */ /* 0x010fc80000000009 */
[----:B-----5:R-:W-:-:S04]  /*04a0*/  FFMA R9, R20, R21, R9 ;  /* 0x0000001514097223 */ /* 0x020fc80000000009 */
[----:B------:R-:W-:-:S04]  /*04b0*/  FFMA R9, R22, R23, R9 ;  /* 0x0000001716097223 */ /* 0x000fc80000000009 */
[----:B------:R-:W-:-:S04]  /*04c0*/  FFMA R24, R24, R25, R9 ;  /* 0x0000001918187223 */ /* 0x000fc80000000009 */
[----:B------:R-:W-:-:S04]  /*04d0*/  FFMA R13, R13, R12, R24 ;  /* 0x0000000c0d0d7223 */ /* 0x000fc80000000018 */
[----:B------:R-:W-:Y:S01]  /*04e0*/  FFMA R14, R26, R27, R13 ;  /* 0x0000001b1a0e7223 */ /* 0x000fe2000000000d */
[----:B------:R-:W-:Y:S06]  /*04f0*/  BRA.U UP0, `(.L_x_0) ;  /* 0xfffffffd00187547 */ /* 0x000fec000b83ffff */
[----:B------:R-:W0:Y:S01]  /*0500*/  LDC.64 R2, c[0x0][0x390] ;  /* 0x0000e400ff027b82 */ /* 0x000e220000000a00 */
[----:B------:R-:W-:-:S05]  /*0510*/  LEA R7, R7, R0, 0x9 ;  /* 0x0000000007077211 */ /* 0x000fca00078e48ff */
[----:B0-----:R-:W-:-:S05]  /*0520*/  IMAD.WIDE R2, R7, 0x4, R2 ;  /* 0x0000000407027825 */ /* 0x001fca00078e0202 */
[----:B------:R-:W-:Y:S01]  /*0530*/  STG.E desc[UR8][R2.64], R14 ;  /* 0x0000000e02007986 */ /* 0x000fe2000c101908 */
[----:B------:R-:W-:Y:S05]  /*0540*/  EXIT ;  /* 0x000000000000794d */ /* 0x000fea0003800000 */
.L_x_1:
[----:B------:R-:W-:-:S00]  /*0550*/  BRA `(.L_x_1) ;  /* 0xfffffffc00fc7947 */ /* 0x000fc0000383ffff */
[----:B------:R-:W-:-:S00]  /*0560*/  NOP ;  /* 0x0000000000007918 */ /* 0x000fc00000000000 */
        /* <DEDUP_REMOVED lines=9> */
.L_x_2:


//--------------------- .nv.shared.reserved.0     --------------------------
	.section	.nv.shared.reserved.0,"aw",@nobits
	.weak		__nv_reservedSMEM_offset_0_alias
	.size		__nv_reservedSMEM_offset_0_alias, 0, 64
	.other		__nv_reservedSMEM_offset_0_alias,@"STO_CUDA_RESERVED_SHARED STV_DEFAULT"
__nv_reservedSMEM_offset_0_alias:
	.zero		0
	.zero		64


//--------------------- .nv.constant0._Z14matrixMultiplyPfS_S_ --------------------------
	.section	.nv.constant0._Z14matrixMultiplyPfS_S_,"a",@progbits
	.sectionflags	@""
	.align	4
.nv.constant0._Z14matrixMultiplyPfS_S_:
	.zero		920


//--------------------- SYMBOLS --------------------------

	.type		.nv.reservedSmem.offset0,@object
	.size		.nv.reservedSmem.offset0,0x4
